	.headerflags	@"EF_CUDA_TEXMODE_UNIFIED EF_CUDA_64BIT_ADDRESS EF_CUDA_SM75 EF_CUDA_VIRTUAL_SM(EF_CUDA_SM75)"
	.elftype	@"ET_EXEC"


//--------------------- .nv.info                  --------------------------
	.section	.nv.info,"",@"SHT_CUDA_INFO"
	.align	4


	//----- nvinfo : EIATTR_REGCOUNT
	.align		4
        /*0000*/ 	.byte	0x04, 0x2f
        /*0002*/ 	.short	(.L_1 - .L_0)
	.align		4
.L_0:
        /*0004*/ 	.word	index@(triton_poi_fused_view_3)
        /*0008*/ 	.word	0x00000006


	//----- nvinfo : EIATTR_FRAME_SIZE
	.align		4
.L_1:
        /*000c*/ 	.byte	0x04, 0x11
        /*000e*/ 	.short	(.L_3 - .L_2)
	.align		4
.L_2:
        /*0010*/ 	.word	index@(triton_poi_fused_view_3)
        /*0014*/ 	.word	0x00000000


	//----- nvinfo : EIATTR_MIN_STACK_SIZE
	.align		4
.L_3:
        /*0018*/ 	.byte	0x04, 0x12
        /*001a*/ 	.short	(.L_5 - .L_4)
	.align		4
.L_4:
        /*001c*/ 	.word	index@(triton_poi_fused_view_3)
        /*0020*/ 	.word	0x00000000
.L_5:


//--------------------- .nv.info.triton_poi_fused_view_3 --------------------------
	.section	.nv.info.triton_poi_fused_view_3,"",@"SHT_CUDA_INFO"
	.sectionflags	@""
	.align	4


	//----- nvinfo : EIATTR_SW_WAR
	.align		4
        /*0000*/ 	.byte	0x04, 0x36
        /*0002*/ 	.short	(.L_7 - .L_6)
.L_6:
        /*0004*/ 	.word	0x00000001


	//----- nvinfo : EIATTR_CUDA_API_VERSION
	.align		4
.L_7:
        /*0008*/ 	.byte	0x04, 0x37
        /*000a*/ 	.short	(.L_9 - .L_8)
.L_8:
        /*000c*/ 	.word	0x00000080


	//----- nvinfo : EIATTR_PARAM_CBANK
	.align		4
.L_9:
        /*0010*/ 	.byte	0x04, 0x0a
        /*0012*/ 	.short	(.L_11 - .L_10)
	.align		4
.L_10:
        /*0014*/ 	.word	index@(.nv.constant0.triton_poi_fused_view_3)
        /*0018*/ 	.short	0x0160
        /*001a*/ 	.short	0x0018


	//----- nvinfo : EIATTR_CBANK_PARAM_SIZE
	.align		4
.L_11:
        /*001c*/ 	.byte	0x03, 0x19
        /*001e*/ 	.short	0x0018


	//----- nvinfo : EIATTR_KPARAM_INFO
	.align		4
        /*0020*/ 	.byte	0x04, 0x17
        /*0022*/ 	.short	(.L_13 - .L_12)
.L_12:
        /*0024*/ 	.word	0x00000000
        /*0028*/ 	.short	0x0002
        /*002a*/ 	.short	0x0010
        /*002c*/ 	.byte	0x00, 0xf4, 0x21, 0x00


	//----- nvinfo : EIATTR_KPARAM_INFO
	.align		4
.L_13:
        /*0030*/ 	.byte	0x04, 0x17
        /*0032*/ 	.short	(.L_15 - .L_14)
.L_14:
        /*0034*/ 	.word	0x00000000
        /*0038*/ 	.short	0x0001
        /*003a*/ 	.short	0x0008
        /*003c*/ 	.byte	0x00, 0xf0, 0x11, 0x00


	//----- nvinfo : EIATTR_KPARAM_INFO
	.align		4
.L_15:
        /*0040*/ 	.byte	0x04, 0x17
        /*0042*/ 	.short	(.L_17 - .L_16)
.L_16:
        /*0044*/ 	.word	0x00000000
        /*0048*/ 	.short	0x0000
        /*004a*/ 	.short	0x0000
        /*004c*/ 	.byte	0x00, 0xf4, 0x21, 0x00


	//----- nvinfo : EIATTR_MAXREG_COUNT
	.align		4
.L_17:
        /*0050*/ 	.byte	0x03, 0x1b
        /*0052*/ 	.short	0x00ff


	//----- nvinfo : EIATTR_EXIT_INSTR_OFFSETS
	.align		4
        /*0054*/ 	.byte	0x04, 0x1c
        /*0056*/ 	.short	(.L_19 - .L_18)


	//   ....[0]....
.L_18:
        /*0058*/ 	.word	0x00000090


	//   ....[1]....
        /*005c*/ 	.word	0x000000b0


	//----- nvinfo : EIATTR_REQNTID
	.align		4
.L_19:
        /*0060*/ 	.byte	0x04, 0x10
        /*0062*/ 	.short	(.L_21 - .L_20)
.L_20:
        /*0064*/ 	.word	0x00000080
        /*0068*/ 	.word	0x00000001
        /*006c*/ 	.word	0x00000001
.L_21:


//--------------------- .nv.callgraph             --------------------------
	.section	.nv.callgraph,"",@"SHT_CUDA_CALLGRAPH"
	.align	4
	.sectionentsize	8
	.align		4
        /*0000*/ 	.word	0x00000000
	.align		4
        /*0004*/ 	.word	0xffffffff
	.align		4
        /*0008*/ 	.word	0x00000000
	.align		4
        /*000c*/ 	.word	0xfffffffe
	.align		4
        /*0010*/ 	.word	0x00000000
	.align		4
        /*0014*/ 	.word	0xfffffffd
	.align		4
        /*0018*/ 	.word	0x00000000
	.align		4
        /*001c*/ 	.word	0xfffffffc


//--------------------- .nv.rel.action            --------------------------
	.section	.nv.rel.action,"",@"SHT_CUDA_RELOCINFO"
	.align	8
	.sectionentsize	8
        /*0000*/ 	.byte	0x73, 0x00, 0x00, 0x00, 0x00, 0x00, 0x00, 0x00, 0x00, 0x00, 0x00, 0x11, 0x25, 0x00, 0x05, 0x36


//--------------------- .nv.constant0.triton_poi_fused_view_3 --------------------------
	.section	.nv.constant0.triton_poi_fused_view_3,"a",@progbits
	.sectionflags	@""
	.align	4
.nv.constant0.triton_poi_fused_view_3:
	.zero		376


//--------------------- .text.triton_poi_fused_view_3 --------------------------
	.section	.text.triton_poi_fused_view_3,"ax",@progbits
	.sectioninfo	@"SHI_REGISTERS=6"
	.align	128
        .global         triton_poi_fused_view_3
        .type           triton_poi_fused_view_3,@function
        .size           triton_poi_fused_view_3,(.L_x_1 - triton_poi_fused_view_3)
        .other          triton_poi_fused_view_3,@"STO_CUDA_ENTRY STV_DEFAULT"
triton_poi_fused_view_3:
.text.triton_poi_fused_view_3:
[----:B------:R-:W-:Y:S02]  /*0000*/  IMAD.MOV.U32 R1, RZ, RZ, c[0x0][0x28] ;  /* 0x00000a00ff017624 */ /* 0x000fe400078e00ff */
[----:B------:R-:W0:Y:S04]  /*0010*/  S2R R0, SR_TID.X ;  /* 0x0000000000007919 */ /* 0x000e280000002100 */
[----:B------:R-:W1:Y:S01]  /*0020*/  S2R R3, SR_CTAID.X ;  /* 0x0000000000037919 */ /* 0x000e620000002500 */
[----:B0-----:R-:W-:-:S05]  /*0030*/  IMAD.SHL.U32 R0, R0, 0x8, RZ ;  /* 0x0000000800007824 */ /* 0x001fca00078e00ff */
[----:B------:R-:W-:-:S04]  /*0040*/  LOP3.LUT R0, R0, 0x3f8, RZ, 0xc0, !PT ;  /* 0x000003f800007812 */ /* 0x000fc800078ec0ff */
[----:B-1----:R-:W-:Y:S02]  /*0050*/  LEA R0, R3, R0, 0xa ;  /* 0x0000000003007211 */ /* 0x002fe400078e50ff */
[----:B------:R-:W-:Y:S02]  /*0060*/  MOV R3, 0x2 ;  /* 0x0000000200037802 */ /* 0x000fe40000000f00 */
[----:B------:R-:W-:-:S03]  /*0070*/  ISETP.GE.AND P0, PT, R0, c[0x0][0x168], PT ;  /* 0x00005a0000007a0c */ /* 0x000fc60003f06270 */
[----:B------:R-:W-:-:S09]  /*0080*/  IMAD.WIDE R2, R0, R3, c[0x0][0x160] ;  /* 0x0000580000027625 */ /* 0x000fd200078e0203 */
[----:B------:R-:W-:Y:S05]  /*0090*/  @P0 EXIT ;  /* 0x000000000000094d */ /* 0x000fea0003800000 */
[----:B------:R-:W-:Y:S01]  /*00a0*/  STG.E.128.SYS [R2], RZ ;  /* 0x000000ff02007386 */ /* 0x000fe2000010ed00 */
[----:B------:R-:W-:Y:S05]  /*00b0*/  EXIT ;  /* 0x000000000000794d */ /* 0x000fea0003800000 */
.L_x_0:
[----:B------:R-:W-:-:S00]  /*00c0*/  BRA `(.L_x_0) ;  /* 0xfffffff000007947 */ /* 0x000fc0000383ffff */
[----:B------:R-:W-:-:S00]  /*00d0*/  NOP ;  /* 0x0000000000007918 */ /* 0x000fc00000000000 */
[----:B------:R-:W-:-:S00]  /*00e0*/  NOP ;  /* 0x0000000000007918 */ /* 0x000fc00000000000 */
[----:B------:R-:W-:-:S00]  /*00f0*/  NOP ;  /* 0x0000000000007918 */ /* 0x000fc00000000000 */
.L_x_1:
